//
// Generated by NVIDIA NVVM Compiler
//
// Compiler Build ID: CL-36424714
// Cuda compilation tools, release 13.0, V13.0.88
// Based on NVVM 20.0.0
//

.version 9.0
.target sm_100
.address_size 64

	// .globl	_Z15gol_step_kernelPKmPmi

.visible .entry _Z15gol_step_kernelPKmPmi(
	.param .u64 .ptr .align 1 _Z15gol_step_kernelPKmPmi_param_0,
	.param .u64 .ptr .align 1 _Z15gol_step_kernelPKmPmi_param_1,
	.param .u32 _Z15gol_step_kernelPKmPmi_param_2
)
{
	.reg .pred 	%p<46>;
	.reg .b32 	%r<52>;
	.reg .b64 	%rd<106>;

	ld.param.u64 	%rd25, [_Z15gol_step_kernelPKmPmi_param_0];
	ld.param.u64 	%rd24, [_Z15gol_step_kernelPKmPmi_param_1];
	ld.param.u32 	%r7, [_Z15gol_step_kernelPKmPmi_param_2];
	cvta.to.global.u64 	%rd1, %rd25;
	shr.s32 	%r1, %r7, 6;
	mov.u32 	%r8, %ctaid.x;
	mov.u32 	%r9, %ntid.x;
	mov.u32 	%r10, %tid.x;
	mad.lo.s32 	%r2, %r8, %r9, %r10;
	setp.ge.s32 	%p2, %r2, %r1;
	@%p2 bra 	$L__BB0_20;
	mov.u32 	%r3, %ctaid.y;
	setp.ne.s32 	%p3, %r3, 0;
	setp.le.s32 	%p4, %r3, %r7;
	and.pred  	%p1, %p3, %p4;
	not.pred 	%p5, %p1;
	setp.lt.s32 	%p6, %r2, 0;
	mov.b64 	%rd97, 0;
	or.pred  	%p7, %p6, %p5;
	@%p7 bra 	$L__BB0_3;
	add.s32 	%r11, %r3, -1;
	mad.lo.s32 	%r12, %r1, %r11, %r2;
	mul.wide.s32 	%rd27, %r12, 8;
	add.s64 	%rd28, %rd1, %rd27;
	ld.global.nc.u64 	%rd97, [%rd28];
$L__BB0_3:
	setp.lt.s32 	%p8, %r2, 0;
	setp.ge.s32 	%p9, %r3, %r7;
	mov.b64 	%rd98, 0;
	or.pred  	%p10, %p8, %p9;
	@%p10 bra 	$L__BB0_5;
	mad.lo.s32 	%r13, %r1, %r3, %r2;
	mul.wide.s32 	%rd30, %r13, 8;
	add.s64 	%rd31, %rd1, %rd30;
	ld.global.nc.u64 	%rd98, [%rd31];
$L__BB0_5:
	setp.lt.s32 	%p11, %r2, 0;
	add.s32 	%r4, %r3, 1;
	setp.ge.s32 	%p12, %r4, %r7;
	mov.b64 	%rd99, 0;
	or.pred  	%p13, %p11, %p12;
	@%p13 bra 	$L__BB0_7;
	mad.lo.s32 	%r14, %r1, %r4, %r2;
	mul.wide.s32 	%rd33, %r14, 8;
	add.s64 	%rd34, %rd1, %rd33;
	ld.global.nc.u64 	%rd99, [%rd34];
$L__BB0_7:
	setp.eq.s32 	%p14, %r3, 0;
	setp.gt.s32 	%p15, %r3, %r7;
	or.pred  	%p16, %p14, %p15;
	setp.lt.s32 	%p17, %r2, 1;
	or.pred  	%p18, %p17, %p16;
	setp.gt.s32 	%p19, %r2, %r1;
	or.pred  	%p20, %p19, %p18;
	add.s32 	%r15, %r3, -1;
	mul.lo.s32 	%r16, %r1, %r15;
	cvt.s64.s32 	%rd36, %r16;
	cvt.s64.s32 	%rd8, %r2;
	add.s64 	%rd37, %rd8, %rd36;
	shl.b64 	%rd38, %rd37, 3;
	add.s64 	%rd9, %rd1, %rd38;
	mov.b64 	%rd100, 0;
	@%p20 bra 	$L__BB0_9;
	ld.global.nc.u64 	%rd100, [%rd9+-8];
$L__BB0_9:
	add.s32 	%r5, %r2, 1;
	setp.lt.s32 	%p21, %r2, -1;
	or.pred  	%p23, %p21, %p5;
	setp.ge.s32 	%p24, %r5, %r1;
	mov.b64 	%rd101, 0;
	or.pred  	%p25, %p23, %p24;
	@%p25 bra 	$L__BB0_11;
	ld.global.nc.u64 	%rd101, [%rd9+8];
$L__BB0_11:
	setp.gt.s32 	%p26, %r2, %r1;
	setp.lt.s32 	%p27, %r2, 1;
	setp.ge.s32 	%p28, %r3, %r7;
	or.pred  	%p29, %p27, %p28;
	or.pred  	%p30, %p29, %p26;
	mul.lo.s32 	%r6, %r1, %r3;
	cvt.s64.s32 	%rd41, %r6;
	add.s64 	%rd42, %rd8, %rd41;
	shl.b64 	%rd43, %rd42, 3;
	add.s64 	%rd14, %rd1, %rd43;
	mov.b64 	%rd102, 0;
	@%p30 bra 	$L__BB0_13;
	ld.global.nc.u64 	%rd102, [%rd14+-8];
$L__BB0_13:
	setp.ge.s32 	%p31, %r5, %r1;
	setp.lt.s32 	%p32, %r2, -1;
	or.pred  	%p34, %p28, %p31;
	mov.b64 	%rd103, 0;
	or.pred  	%p35, %p34, %p32;
	@%p35 bra 	$L__BB0_15;
	ld.global.nc.u64 	%rd103, [%rd14+8];
$L__BB0_15:
	setp.ge.s32 	%p38, %r4, %r7;
	or.pred  	%p39, %p27, %p38;
	or.pred  	%p40, %p39, %p26;
	mul.lo.s32 	%r19, %r1, %r4;
	cvt.s64.s32 	%rd46, %r19;
	add.s64 	%rd47, %rd8, %rd46;
	shl.b64 	%rd48, %rd47, 3;
	add.s64 	%rd19, %rd1, %rd48;
	mov.b64 	%rd104, 0;
	@%p40 bra 	$L__BB0_17;
	ld.global.nc.u64 	%rd104, [%rd19+-8];
$L__BB0_17:
	or.pred  	%p44, %p38, %p31;
	mov.b64 	%rd105, 0;
	or.pred  	%p45, %p44, %p32;
	@%p45 bra 	$L__BB0_19;
	ld.global.nc.u64 	%rd105, [%rd19+8];
$L__BB0_19:
	mov.b64 	{%r21, %r22}, %rd100;
	mov.b64 	{%r23, %r24}, %rd97;
	shf.l.wrap.b32 	%r25, %r22, %r23, 1;
	shf.l.wrap.b32 	%r26, %r23, %r24, 1;
	mov.b64 	%rd50, {%r25, %r26};
	mov.b64 	{%r27, %r28}, %rd101;
	shf.l.wrap.b32 	%r29, %r24, %r27, 31;
	shf.l.wrap.b32 	%r30, %r23, %r24, 31;
	mov.b64 	%rd51, {%r30, %r29};
	mov.b64 	{%r31, %r32}, %rd102;
	mov.b64 	{%r33, %r34}, %rd98;
	shf.l.wrap.b32 	%r35, %r32, %r33, 1;
	shf.l.wrap.b32 	%r36, %r33, %r34, 1;
	mov.b64 	%rd52, {%r35, %r36};
	mov.b64 	{%r37, %r38}, %rd103;
	shf.l.wrap.b32 	%r39, %r34, %r37, 31;
	shf.l.wrap.b32 	%r40, %r33, %r34, 31;
	mov.b64 	%rd53, {%r40, %r39};
	mov.b64 	{%r41, %r42}, %rd104;
	mov.b64 	{%r43, %r44}, %rd99;
	shf.l.wrap.b32 	%r45, %r42, %r43, 1;
	shf.l.wrap.b32 	%r46, %r43, %r44, 1;
	mov.b64 	%rd54, {%r45, %r46};
	mov.b64 	{%r47, %r48}, %rd105;
	shf.l.wrap.b32 	%r49, %r44, %r47, 31;
	shf.l.wrap.b32 	%r50, %r43, %r44, 31;
	mov.b64 	%rd55, {%r50, %r49};
	xor.b64  	%rd56, %rd50, %rd97;
	xor.b64  	%rd57, %rd56, %rd51;
	or.b64  	%rd58, %rd51, %rd97;
	and.b64  	%rd59, %rd58, %rd50;
	and.b64  	%rd60, %rd51, %rd97;
	or.b64  	%rd61, %rd59, %rd60;
	xor.b64  	%rd62, %rd54, %rd99;
	xor.b64  	%rd63, %rd62, %rd55;
	or.b64  	%rd64, %rd55, %rd99;
	and.b64  	%rd65, %rd64, %rd54;
	and.b64  	%rd66, %rd55, %rd99;
	or.b64  	%rd67, %rd65, %rd66;
	xor.b64  	%rd68, %rd53, %rd52;
	and.b64  	%rd69, %rd53, %rd52;
	and.b64  	%rd70, %rd68, %rd57;
	xor.b64  	%rd71, %rd68, %rd57;
	xor.b64  	%rd72, %rd69, %rd61;
	xor.b64  	%rd73, %rd72, %rd70;
	xor.b64  	%rd74, %rd70, %rd69;
	and.b64  	%rd75, %rd74, %rd61;
	and.b64  	%rd76, %rd63, %rd71;
	xor.b64  	%rd77, %rd63, %rd71;
	and.b64  	%rd78, %rd76, %rd72;
	xor.b64  	%rd79, %rd76, %rd73;
	xor.b64  	%rd80, %rd78, %rd75;
	and.b64  	%rd81, %rd79, %rd67;
	xor.b64  	%rd82, %rd79, %rd67;
	xor.b64  	%rd83, %rd80, %rd81;
	xor.b64  	%rd84, %rd81, %rd78;
	and.b64  	%rd85, %rd84, %rd75;
	or.b64  	%rd86, %rd85, %rd83;
	not.b64 	%rd87, %rd86;
	or.b64  	%rd88, %rd86, %rd77;
	not.b64 	%rd89, %rd88;
	and.b64  	%rd90, %rd77, %rd87;
	and.b64  	%rd91, %rd98, %rd89;
	or.b64  	%rd92, %rd91, %rd90;
	and.b64  	%rd93, %rd92, %rd82;
	add.s32 	%r51, %r6, %r2;
	cvta.to.global.u64 	%rd94, %rd24;
	mul.wide.s32 	%rd95, %r51, 8;
	add.s64 	%rd96, %rd94, %rd95;
	st.global.u64 	[%rd96], %rd93;
$L__BB0_20:
	ret;

}


// ===== COMPILED SASS (sm_100) =====

	.target	sm_100

	.elftype	@"ET_EXEC"


//--------------------- .note.nv.tkinfo           --------------------------
	.section	.note.nv.tkinfo,"",@"SHT_NOTE"
	.sectionflags	@"SHF_NOTE_NV_TKINFO"
	.tkinfo
        /*0018*/ 	.word	0x00000002
        /*0030*/ 	.string	""
        /*0030*/ 	.string	"ptxas"
        /*0030*/ 	.string	"Cuda compilation tools, release 13.0, V13.0.88"
        /*0030*/ 	.string	"Build cuda_13.0.r13.0/compiler.36424714_0"
        /*0030*/ 	.string	"-arch sm_100 -m 64 "



//--------------------- .note.nv.cuinfo           --------------------------
	.section	.note.nv.cuinfo,"",@"SHT_NOTE"
	.sectionflags	@"SHF_NOTE_NV_CUINFO"
        /*0018*/ 	.short	0x0002
        /*001a*/ 	.short	0x0064
        /*001c*/ 	.short	0x0082
	.zero		2


//--------------------- .nv.info                  --------------------------
	.section	.nv.info,"",@"SHT_CUDA_INFO"
	.align	4


	//----- nvinfo : EIATTR_REGCOUNT
	.align		4
        /*0000*/ 	.byte	0x04, 0x2f
        /*0002*/ 	.short	(.L_1 - .L_0)
	.align		4
.L_0:
        /*0004*/ 	.word	index@(_Z15gol_step_kernelPKmPmi)
        /*0008*/ 	.word	0x00000020


	//----- nvinfo : EIATTR_FRAME_SIZE
	.align		4
.L_1:
        /*000c*/ 	.byte	0x04, 0x11
        /*000e*/ 	.short	(.L_3 - .L_2)
	.align		4
.L_2:
        /*0010*/ 	.word	index@(_Z15gol_step_kernelPKmPmi)
        /*0014*/ 	.word	0x00000000


	//----- nvinfo : EIATTR_MIN_STACK_SIZE
	.align		4
.L_3:
        /*0018*/ 	.byte	0x04, 0x12
        /*001a*/ 	.short	(.L_5 - .L_4)
	.align		4
.L_4:
        /*001c*/ 	.word	index@(_Z15gol_step_kernelPKmPmi)
        /*0020*/ 	.word	0x00000000
.L_5:


//--------------------- .nv.compat                --------------------------
	.section	.nv.compat,"",@"SHT_CUDA_COMPAT_INFO"
	.align	4
        /*0000*/ 	.byte	0x02, 0x09, 0x00, 0x00, 0x02, 0x02, 0x01, 0x00, 0x02, 0x05, 0x05, 0x00, 0x03, 0x07, 0x01, 0x01
        /*0010*/ 	.byte	0x02, 0x03, 0x00, 0x00, 0x02, 0x06, 0x01, 0x00, 0x04, 0x0b, 0x08, 0x00, 0x09, 0x00, 0x00, 0x00
        /*0020*/ 	.byte	0x00, 0x00, 0x00, 0x00


//--------------------- .nv.info._Z15gol_step_kernelPKmPmi --------------------------
	.section	.nv.info._Z15gol_step_kernelPKmPmi,"",@"SHT_CUDA_INFO"
	.sectionflags	@""
	.align	4


	//----- nvinfo : EIATTR_CUDA_API_VERSION
	.align		4
        /*0000*/ 	.byte	0x04, 0x37
        /*0002*/ 	.short	(.L_7 - .L_6)
.L_6:
        /*0004*/ 	.word	0x00000082


	//----- nvinfo : EIATTR_KPARAM_INFO
	.align		4
.L_7:
        /*0008*/ 	.byte	0x04, 0x17
        /*000a*/ 	.short	(.L_9 - .L_8)
.L_8:
        /*000c*/ 	.word	0x00000000
        /*0010*/ 	.short	0x0002
        /*0012*/ 	.short	0x0010
        /*0014*/ 	.byte	0x00, 0xf0, 0x11, 0x00


	//----- nvinfo : EIATTR_KPARAM_INFO
	.align		4
.L_9:
        /*0018*/ 	.byte	0x04, 0x17
        /*001a*/ 	.short	(.L_11 - .L_10)
.L_10:
        /*001c*/ 	.word	0x00000000
        /*0020*/ 	.short	0x0001
        /*0022*/ 	.short	0x0008
        /*0024*/ 	.byte	0x00, 0xf5, 0x21, 0x00


	//----- nvinfo : EIATTR_KPARAM_INFO
	.align		4
.L_11:
        /*0028*/ 	.byte	0x04, 0x17
        /*002a*/ 	.short	(.L_13 - .L_12)
.L_12:
        /*002c*/ 	.word	0x00000000
        /*0030*/ 	.short	0x0000
        /*0032*/ 	.short	0x0000
        /*0034*/ 	.byte	0x00, 0xf5, 0x21, 0x00


	//----- nvinfo : EIATTR_SPARSE_MMA_MASK
	.align		4
.L_13:
        /*0038*/ 	.byte	0x03, 0x50
        /*003a*/ 	.short	0x0000


	//----- nvinfo : EIATTR_MAXREG_COUNT
	.align		4
        /*003c*/ 	.byte	0x03, 0x1b
        /*003e*/ 	.short	0x00ff


	//----- nvinfo : EIATTR_MERCURY_ISA_VERSION
	.align		4
        /*0040*/ 	.byte	0x03, 0x5f
        /*0042*/ 	.short	0x0101


	//----- nvinfo : EIATTR_VRC_CTA_INIT_COUNT
	.align		4
        /*0044*/ 	.byte	0x02, 0x4a
	.zero		1
	.zero		1


	//----- nvinfo : EIATTR_EXIT_INSTR_OFFSETS
	.align		4
        /*0048*/ 	.byte	0x04, 0x1c
        /*004a*/ 	.short	(.L_15 - .L_14)


	//   ....[0]....
.L_14:
        /*004c*/ 	.word	0x00000080


	//   ....[1]....
        /*0050*/ 	.word	0x00000880


	//----- nvinfo : EIATTR_CBANK_PARAM_SIZE
	.align		4
.L_15:
        /*0054*/ 	.byte	0x03, 0x19
        /*0056*/ 	.short	0x0014


	//----- nvinfo : EIATTR_PARAM_CBANK
	.align		4
        /*0058*/ 	.byte	0x04, 0x0a
        /*005a*/ 	.short	(.L_17 - .L_16)
	.align		4
.L_16:
        /*005c*/ 	.word	index@(.nv.constant0._Z15gol_step_kernelPKmPmi)
        /*0060*/ 	.short	0x0380
        /*0062*/ 	.short	0x0014


	//----- nvinfo : EIATTR_SW_WAR
	.align		4
.L_17:
        /*0064*/ 	.byte	0x04, 0x36
        /*0066*/ 	.short	(.L_19 - .L_18)
.L_18:
        /*0068*/ 	.word	0x00000008
.L_19:


//--------------------- .nv.callgraph             --------------------------
	.section	.nv.callgraph,"",@"SHT_CUDA_CALLGRAPH"
	.align	4
	.sectionentsize	8
	.align		4
        /*0000*/ 	.word	0x00000000
	.align		4
        /*0004*/ 	.word	0xffffffff
	.align		4
        /*0008*/ 	.word	0x00000000
	.align		4
        /*000c*/ 	.word	0xfffffffe
	.align		4
        /*0010*/ 	.word	0x00000000
	.align		4
        /*0014*/ 	.word	0xfffffffd
	.align		4
        /*0018*/ 	.word	0x00000000
	.align		4
        /*001c*/ 	.word	0xfffffffc


//--------------------- .text._Z15gol_step_kernelPKmPmi --------------------------
	.section	.text._Z15gol_step_kernelPKmPmi,"ax",@progbits
	.align	128
        .global         _Z15gol_step_kernelPKmPmi
        .type           _Z15gol_step_kernelPKmPmi,@function
        .size           _Z15gol_step_kernelPKmPmi,(.L_x_1 - _Z15gol_step_kernelPKmPmi)
        .other          _Z15gol_step_kernelPKmPmi,@"STO_CUDA_ENTRY STV_DEFAULT"
_Z15gol_step_kernelPKmPmi:
.text._Z15gol_step_kernelPKmPmi:
[----:B------:R-:W-:Y:S01]  /*0000*/  LDC R1, c[0x0][0x37c] ;  /* 0x0000df00ff017b82 */ /* 0x000fe20000000800 */
[----:B------:R-:W0:Y:S07]  /*0010*/  S2R R0, SR_TID.X ;  /* 0x0000000000007919 */ /* 0x000e2e0000002100 */
[----:B------:R-:W0:Y:S01]  /*0020*/  S2UR UR5, SR_CTAID.X ;  /* 0x00000000000579c3 */ /* 0x000e220000002500 */
[----:B------:R-:W1:Y:S07]  /*0030*/  LDCU UR8, c[0x0][0x390] ;  /* 0x00007200ff0877ac */ /* 0x000e6e0008000800 */
[----:B------:R-:W0:Y:S01]  /*0040*/  LDC R9, c[0x0][0x360] ;  /* 0x0000d800ff097b82 */ /* 0x000e220000000800 */
[----:B-1----:R-:W-:Y:S01]  /*0050*/  USHF.R.S32.HI UR4, URZ, 0x6, UR8 ;  /* 0x00000006ff047899 */ /* 0x002fe20008011408 */
[----:B0-----:R-:W-:-:S05]  /*0060*/  IMAD R9, R9, UR5, R0 ;  /* 0x0000000509097c24 */ /* 0x001fca000f8e0200 */
[----:B------:R-:W-:-:S13]  /*0070*/  ISETP.GE.AND P0, PT, R9, UR4, PT ;  /* 0x0000000409007c0c */ /* 0x000fda000bf06270 */
[----:B------:R-:W-:Y:S05]  /*0080*/  @P0 EXIT ;  /* 0x000000000000094d */ /* 0x000fea0003800000 */
[----:B------:R-:W0:Y:S01]  /*0090*/  S2R R14, SR_CTAID.Y ;  /* 0x00000000000e7919 */ /* 0x000e220000002600 */
[----:B------:R-:W1:Y:S01]  /*00a0*/  LDCU.64 UR10, c[0x0][0x380] ;  /* 0x00007000ff0a77ac */ /* 0x000e620008000a00 */
[----:B------:R-:W-:Y:S01]  /*00b0*/  SHF.R.S32.HI R19, RZ, 0x1f, R9 ;  /* 0x0000001fff137819 */ /* 0x000fe20000011409 */
[----:B------:R-:W-:Y:S01]  /*00c0*/  VIADD R10, R9, 0x1 ;  /* 0x00000001090a7836 */ /* 0x000fe20000000000 */
[----:B------:R-:W2:Y:S01]  /*00d0*/  LDCU.64 UR6, c[0x0][0x358] ;  /* 0x00006b00ff0677ac */ /* 0x000ea20008000a00 */
[----:B------:R-:W-:Y:S02]  /*00e0*/  IMAD.MOV.U32 R15, RZ, RZ, RZ ;  /* 0x000000ffff0f7224 */ /* 0x000fe400078e00ff */
[----:B------:R-:W-:Y:S01]  /*00f0*/  IMAD.MOV.U32 R17, RZ, RZ, RZ ;  /* 0x000000ffff117224 */ /* 0x000fe200078e00ff */
[C---:B0-----:R-:W-:Y:S01]  /*0100*/  ISETP.GT.AND P2, PT, R14.reuse, UR8, PT ;  /* 0x000000080e007c0c */ /* 0x041fe2000bf44270 */
[C---:B------:R-:W-:Y:S01]  /*0110*/  VIADD R0, R14.reuse, 0xffffffff ;  /* 0xffffffff0e007836 */ /* 0x040fe20000000000 */
[C---:B------:R-:W-:Y:S01]  /*0120*/  ISETP.GT.AND P1, PT, R14.reuse, UR8, PT ;  /* 0x000000080e007c0c */ /* 0x040fe2000bf24270 */
[C---:B------:R-:W-:Y:S01]  /*0130*/  VIADD R8, R14.reuse, 0x1 ;  /* 0x000000010e087836 */ /* 0x040fe20000000000 */
[----:B------:R-:W-:Y:S01]  /*0140*/  ISETP.NE.AND P2, PT, R14, RZ, !P2 ;  /* 0x000000ff0e00720c */ /* 0x000fe20005745270 */
[----:B------:R-:W-:Y:S01]  /*0150*/  IMAD R2, R0, UR4, RZ ;  /* 0x0000000400027c24 */ /* 0x000fe2000f8e02ff */
[----:B------:R-:W-:-:S02]  /*0160*/  ISETP.EQ.OR P1, PT, R14, RZ, P1 ;  /* 0x000000ff0e00720c */ /* 0x000fc40000f22670 */
[C---:B------:R-:W-:Y:S02]  /*0170*/  ISETP.LT.OR P6, PT, R9.reuse, RZ, !P2 ;  /* 0x000000ff0900720c */ /* 0x040fe400057c1670 */
[C---:B------:R-:W-:Y:S02]  /*0180*/  ISETP.LT.OR P3, PT, R9.reuse, 0x1, P1 ;  /* 0x000000010900780c */ /* 0x040fe40000f61670 */
[----:B------:R-:W-:Y:S02]  /*0190*/  ISETP.GE.AND P0, PT, R14, UR8, PT ;  /* 0x000000080e007c0c */ /* 0x000fe4000bf06270 */
[C---:B------:R-:W-:Y:S02]  /*01a0*/  IADD3 R6, P1, PT, R9.reuse, R2, RZ ;  /* 0x0000000209067210 */ /* 0x040fe40007f3e0ff */
[----:B------:R-:W-:Y:S02]  /*01b0*/  ISETP.LT.OR P5, PT, R9, RZ, P0 ;  /* 0x000000ff0900720c */ /* 0x000fe400007a1670 */
[----:B------:R-:W-:-:S02]  /*01c0*/  LEA.HI.X.SX32 R7, R2, R19, 0x1, P1 ;  /* 0x0000001302077211 */ /* 0x000fc400008f0eff */
[----:B-1----:R-:W-:Y:S01]  /*01d0*/  LEA R12, P4, R6, UR10, 0x3 ;  /* 0x0000000a060c7c11 */ /* 0x002fe2000f8818ff */
[----:B------:R-:W0:Y:S01]  /*01e0*/  @!P6 LDC.64 R22, c[0x0][0x380] ;  /* 0x0000e000ff16eb82 */ /* 0x000e220000000a00 */
[----:B------:R-:W-:Y:S01]  /*01f0*/  ISETP.GE.AND P1, PT, R8, UR8, PT ;  /* 0x0000000808007c0c */ /* 0x000fe2000bf26270 */
[----:B------:R-:W-:Y:S01]  /*0200*/  @!P6 IMAD R3, R0, UR4, R9 ;  /* 0x000000040003ec24 */ /* 0x000fe2000f8e0209 */
[C---:B------:R-:W-:Y:S02]  /*0210*/  ISETP.GT.OR P3, PT, R9.reuse, UR4, P3 ;  /* 0x0000000409007c0c */ /* 0x040fe40009f64670 */
[----:B------:R-:W-:Y:S02]  /*0220*/  LEA.HI.X R13, R6, UR11, R7, 0x3, P4 ;  /* 0x0000000b060d7c11 */ /* 0x000fe4000a0f1c07 */
[C---:B------:R-:W-:Y:S01]  /*0230*/  ISETP.LT.OR P4, PT, R9.reuse, RZ, P1 ;  /* 0x000000ff0900720c */ /* 0x040fe20000f81670 */
[----:B------:R-:W1:Y:S01]  /*0240*/  @!P5 LDC.64 R4, c[0x0][0x380] ;  /* 0x0000e000ff04db82 */ /* 0x000e620000000a00 */
[----:B------:R-:W-:-:S04]  /*0250*/  ISETP.LT.OR P2, PT, R9, -0x1, !P2 ;  /* 0xffffffff0900780c */ /* 0x000fc80005741670 */
[----:B------:R-:W-:-:S03]  /*0260*/  ISETP.GE.OR P2, PT, R10, UR4, P2 ;  /* 0x000000040a007c0c */ /* 0x000fc60009746670 */
[----:B--2---:R-:W2:Y:S01]  /*0270*/  @!P3 LDG.E.CONSTANT R15, desc[UR6][R12.64+-0x4] ;  /* 0xfffffc060c0fb981 */ /* 0x004ea2000c1e9900 */
[----:B------:R-:W-:Y:S01]  /*0280*/  ISETP.GE.AND P3, PT, R10, UR4, PT ;  /* 0x000000040a007c0c */ /* 0x000fe2000bf66270 */
[----:B------:R-:W-:Y:S02]  /*0290*/  IMAD R0, R14, UR4, RZ ;  /* 0x000000040e007c24 */ /* 0x000fe4000f8e02ff */
[----:B------:R-:W3:Y:S01]  /*02a0*/  @!P4 LDC.64 R10, c[0x0][0x380] ;  /* 0x0000e000ff0acb82 */ /* 0x000ee20000000a00 */
[----:B------:R-:W-:Y:S01]  /*02b0*/  ISETP.LT.OR P0, PT, R9, 0x1, P0 ;  /* 0x000000010900780c */ /* 0x000fe20000701670 */
[----:B0-----:R-:W-:-:S04]  /*02c0*/  @!P6 IMAD.WIDE R22, R3, 0x8, R22 ;  /* 0x000000080316e825 */ /* 0x001fc800078e0216 */
[----:B------:R0:W4:Y:S01]  /*02d0*/  @!P2 LDG.E.CONSTANT R17, desc[UR6][R12.64+0x8] ;  /* 0x000008060c11a981 */ /* 0x000122000c1e9900 */
[C---:B------:R-:W-:Y:S02]  /*02e0*/  IADD3 R7, P2, PT, R9.reuse, R0, RZ ;  /* 0x0000000009077210 */ /* 0x040fe40007f5e0ff */
[----:B------:R-:W-:Y:S02]  /*02f0*/  CS2R R2, SRZ ;  /* 0x0000000000027805 */ /* 0x000fe4000001ff00 */
[----:B------:R-:W-:Y:S02]  /*0300*/  ISETP.GT.OR P0, PT, R9, UR4, P0 ;  /* 0x0000000409007c0c */ /* 0x000fe40008704670 */
[----:B------:R-:W-:Y:S01]  /*0310*/  LEA.HI.X.SX32 R18, R0, R19, 0x1, P2 ;  /* 0x0000001300127211 */ /* 0x000fe200010f0eff */
[----:B------:R-:W-:Y:S01]  /*0320*/  IMAD R16, R8, UR4, RZ ;  /* 0x0000000408107c24 */ /* 0x000fe2000f8e02ff */
[----:B------:R-:W-:Y:S01]  /*0330*/  LEA R6, P2, R7, UR10, 0x3 ;  /* 0x0000000a07067c11 */ /* 0x000fe2000f8418ff */
[C---:B------:R-:W-:Y:S01]  /*0340*/  @!P5 IMAD R21, R14.reuse, UR4, R9 ;  /* 0x000000040e15dc24 */ /* 0x040fe2000f8e0209 */
[----:B------:R-:W-:Y:S01]  /*0350*/  ISETP.LT.OR P1, PT, R9, 0x1, P1 ;  /* 0x000000010900780c */ /* 0x000fe20000f21670 */
[----:B------:R-:W-:Y:S01]  /*0360*/  IMAD.MOV.U32 R25, RZ, RZ, RZ ;  /* 0x000000ffff197224 */ /* 0x000fe200078e00ff */
[----:B------:R-:W-:Y:S01]  /*0370*/  LEA.HI.X R7, R7, UR11, R18, 0x3, P2 ;  /* 0x0000000b07077c11 */ /* 0x000fe200090f1c12 */
[----:B------:R5:W2:Y:S01]  /*0380*/  @!P6 LDG.E.64.CONSTANT R2, desc[UR6][R22.64] ;  /* 0x000000061602e981 */ /* 0x000aa2000c1e9b00 */
[----:B------:R-:W-:Y:S01]  /*0390*/  ISETP.GE.OR P2, PT, R14, UR8, P3 ;  /* 0x000000080e007c0c */ /* 0x000fe20009f46670 */
[----:B-1----:R-:W-:Y:S01]  /*03a0*/  @!P5 IMAD.WIDE R20, R21, 0x8, R4 ;  /* 0x000000081514d825 */ /* 0x002fe200078e0204 */
[----:B0-----:R-:W-:-:S02]  /*03b0*/  IADD3 R13, P6, PT, R9, R16, RZ ;  /* 0x00000010090d7210 */ /* 0x001fc40007fde0ff */
[C---:B------:R-:W-:Y:S02]  /*03c0*/  ISETP.GT.OR P1, PT, R9.reuse, UR4, P1 ;  /* 0x0000000409007c0c */ /* 0x040fe40008f24670 */
[----:B------:R-:W-:Y:S02]  /*03d0*/  CS2R R4, SRZ ;  /* 0x0000000000047805 */ /* 0x000fe4000001ff00 */
[C---:B------:R-:W-:Y:S01]  /*03e0*/  ISETP.GE.OR P3, PT, R8.reuse, UR8, P3 ;  /* 0x0000000808007c0c */ /* 0x040fe20009f66670 */
[----:B------:R-:W-:Y:S01]  /*03f0*/  @!P4 IMAD R27, R8, UR4, R9 ;  /* 0x00000004081bcc24 */ /* 0x000fe2000f8e0209 */
[----:B------:R-:W-:Y:S01]  /*0400*/  ISETP.LT.OR P2, PT, R9, -0x1, P2 ;  /* 0xffffffff0900780c */ /* 0x000fe20001741670 */
[----:B------:R-:W4:Y:S01]  /*0410*/  @!P0 LDG.E.CONSTANT R25, desc[UR6][R6.64+-0x4] ;  /* 0xfffffc0606198981 */ /* 0x000f22000c1e9900 */
[----:B------:R-:W-:Y:S02]  /*0420*/  LEA.HI.X.SX32 R16, R16, R19, 0x1, P6 ;  /* 0x0000001310107211 */ /* 0x000fe400030f0eff */
[----:B------:R-:W-:Y:S01]  /*0430*/  LEA R12, P0, R13, UR10, 0x3 ;  /* 0x0000000a0d0c7c11 */ /* 0x000fe2000f8018ff */
[----:B---3--:R-:W-:Y:S01]  /*0440*/  @!P4 IMAD.WIDE R26, R27, 0x8, R10 ;  /* 0x000000081b1ac825 */ /* 0x008fe200078e020a */
[----:B------:R-:W-:-:S02]  /*0450*/  ISETP.LT.OR P3, PT, R9, -0x1, P3 ;  /* 0xffffffff0900780c */ /* 0x000fc40001f61670 */
[----:B------:R-:W-:Y:S01]  /*0460*/  CS2R R10, SRZ ;  /* 0x00000000000a7805 */ /* 0x000fe2000001ff00 */
[----:B------:R0:W3:Y:S01]  /*0470*/  @!P5 LDG.E.64.CONSTANT R4, desc[UR6][R20.64] ;  /* 0x000000061404d981 */ /* 0x0000e2000c1e9b00 */
[----:B------:R-:W-:Y:S01]  /*0480*/  IMAD.MOV.U32 R19, RZ, RZ, RZ ;  /* 0x000000ffff137224 */ /* 0x000fe200078e00ff */
[----:B------:R-:W-:Y:S01]  /*0490*/  LEA.HI.X R13, R13, UR11, R16, 0x3, P0 ;  /* 0x0000000b0d0d7c11 */ /* 0x000fe200080f1c10 */
[----:B-----5:R-:W-:Y:S02]  /*04a0*/  IMAD.MOV.U32 R23, RZ, RZ, RZ ;  /* 0x000000ffff177224 */ /* 0x020fe400078e00ff */
[----:B------:R-:W5:Y:S04]  /*04b0*/  @!P4 LDG.E.64.CONSTANT R10, desc[UR6][R26.64] ;  /* 0x000000061a0ac981 */ /* 0x000f68000c1e9b00 */
[----:B------:R-:W5:Y:S01]  /*04c0*/  @!P1 LDG.E.CONSTANT R19, desc[UR6][R12.64+-0x4] ;  /* 0xfffffc060c139981 */ /* 0x000f62000c1e9900 */
[----:B0-----:R-:W-:-:S03]  /*04d0*/  IMAD.MOV.U32 R21, RZ, RZ, RZ ;  /* 0x000000ffff157224 */ /* 0x001fc600078e00ff */
[----:B------:R-:W5:Y:S04]  /*04e0*/  @!P3 LDG.E.CONSTANT R23, desc[UR6][R12.64+0x8] ;  /* 0x000008060c17b981 */ /* 0x000f68000c1e9900 */
[----:B------:R0:W5:Y:S01]  /*04f0*/  @!P2 LDG.E.CONSTANT R21, desc[UR6][R6.64+0x8] ;  /* 0x000008060615a981 */ /* 0x000162000c1e9900 */
[----:B------:R-:W-:Y:S01]  /*0500*/  IMAD.IADD R9, R9, 0x1, R0 ;  /* 0x0000000109097824 */ /* 0x000fe200078e0200 */
[----:B--2---:R-:W-:Y:S02]  /*0510*/  SHF.L.W.U32.HI R8, R2, 0x1f, R3 ;  /* 0x0000001f02087819 */ /* 0x004fe40000010e03 */
[----:B------:R-:W-:-:S04]  /*0520*/  SHF.L.W.U32.HI R15, R15, 0x1, R2 ;  /* 0x000000010f0f7819 */ /* 0x000fc80000010e02 */
[----:B------:R-:W-:Y:S02]  /*0530*/  LOP3.LUT R18, R8, R15, R2, 0x96, !PT ;  /* 0x0000000f08127212 */ /* 0x000fe400078e9602 */
[----:B------:R-:W-:Y:S02]  /*0540*/  SHF.L.W.U32.HI R29, R2, 0x1, R3 ;  /* 0x00000001021d7819 */ /* 0x000fe40000010e03 */
[----:B----4-:R-:W-:Y:S02]  /*0550*/  SHF.L.W.U32.HI R17, R3, 0x1f, R17 ;  /* 0x0000001f03117819 */ /* 0x010fe40000010e11 */
[----:B------:R-:W-:Y:S02]  /*0560*/  LOP3.LUT R8, R8, R2, R15, 0xe8, !PT ;  /* 0x0000000208087212 */ /* 0x000fe400078ee80f */
[----:B---3--:R-:W-:Y:S02]  /*0570*/  SHF.L.W.U32.HI R16, R4, 0x1f, R5 ;  /* 0x0000001f04107819 */ /* 0x008fe40000010e05 */
[----:B------:R-:W-:-:S04]  /*0580*/  SHF.L.W.U32.HI R25, R25, 0x1, R4 ;  /* 0x0000000119197819 */ /* 0x000fc80000010e04 */
[CCC-:B0-----:R-:W-:Y:S02]  /*0590*/  LOP3.LUT R7, R16.reuse, R25.reuse, R18.reuse, 0xe8, !PT ;  /* 0x0000001910077212 */ /* 0x1c1fe400078ee812 */
[----:B------:R-:W-:Y:S02]  /*05a0*/  LOP3.LUT R15, R16, R25, R18, 0x28, !PT ;  /* 0x00000019100f7212 */ /* 0x000fe400078e2812 */
[----:B------:R-:W-:Y:S02]  /*05b0*/  LOP3.LUT R6, R18, R16, R25, 0x96, !PT ;  /* 0x0000001012067212 */ /* 0x000fe400078e9619 */
[----:B-----5:R-:W-:Y:S02]  /*05c0*/  SHF.L.W.U32.HI R18, R10, 0x1f, R11 ;  /* 0x0000001f0a127819 */ /* 0x020fe40000010e0b */
[----:B------:R-:W-:Y:S02]  /*05d0*/  SHF.L.W.U32.HI R19, R19, 0x1, R10 ;  /* 0x0000000113137819 */ /* 0x000fe40000010e0a */
[----:B------:R-:W-:-:S02]  /*05e0*/  LOP3.LUT R2, R17, R29, R3, 0x96, !PT ;  /* 0x0000001d11027212 */ /* 0x000fc400078e9603 */
[----:B------:R-:W-:Y:S02]  /*05f0*/  LOP3.LUT R14, R17, R3, R29, 0xe8, !PT ;  /* 0x00000003110e7212 */ /* 0x000fe400078ee81d */
[----:B------:R-:W-:Y:S02]  /*0600*/  SHF.L.W.U32.HI R17, R4, 0x1, R5 ;  /* 0x0000000104117819 */ /* 0x000fe40000010e05 */
[----:B------:R-:W-:Y:S02]  /*0610*/  SHF.L.W.U32.HI R21, R5, 0x1f, R21 ;  /* 0x0000001f05157819 */ /* 0x000fe40000010e15 */
[----:B------:R-:W-:Y:S02]  /*0620*/  LOP3.LUT R13, R18, R19, R10, 0x96, !PT ;  /* 0x00000013120d7212 */ /* 0x000fe400078e960a */
[----:B------:R-:W-:Y:S02]  /*0630*/  LOP3.LUT R16, R8, R16, R25, 0x78, !PT ;  /* 0x0000001008107212 */ /* 0x000fe400078e7819 */
[----:B------:R-:W-:-:S02]  /*0640*/  LOP3.LUT R7, R7, R8, RZ, 0xc0, !PT ;  /* 0x0000000807077212 */ /* 0x000fc400078ec0ff */
[----:B------:R-:W-:Y:S02]  /*0650*/  SHF.L.W.U32.HI R3, R10, 0x1, R11 ;  /* 0x000000010a037819 */ /* 0x000fe40000010e0b */
[----:B------:R-:W-:Y:S02]  /*0660*/  SHF.L.W.U32.HI R23, R11, 0x1f, R23 ;  /* 0x0000001f0b177819 */ /* 0x000fe40000010e17 */
[C-C-:B------:R-:W-:Y:S02]  /*0670*/  LOP3.LUT R12, R21.reuse, R17, R2.reuse, 0x28, !PT ;  /* 0x00000011150c7212 */ /* 0x140fe400078e2802 */
[----:B------:R-:W-:Y:S02]  /*0680*/  LOP3.LUT R8, R2, R21, R17, 0x96, !PT ;  /* 0x0000001502087212 */ /* 0x000fe400078e9611 */
[----:B------:R-:W-:Y:S02]  /*0690*/  LOP3.LUT R25, R21, R17, R2, 0xe8, !PT ;  /* 0x0000001115197212 */ /* 0x000fe400078ee802 */
[----:B------:R-:W-:-:S02]  /*06a0*/  LOP3.LUT R2, R13, R6, RZ, 0xc0, !PT ;  /* 0x000000060d027212 */ /* 0x000fc400078ec0ff */
[----:B------:R-:W-:Y:S02]  /*06b0*/  LOP3.LUT R20, R14, R21, R17, 0x78, !PT ;  /* 0x000000150e147212 */ /* 0x000fe400078e7811 */
[----:B------:R-:W-:Y:S02]  /*06c0*/  LOP3.LUT R17, R23, R3, R11, 0x96, !PT ;  /* 0x0000000317117212 */ /* 0x000fe400078e960b */
[----:B------:R-:W-:Y:S02]  /*06d0*/  LOP3.LUT R15, R2, R16, R15, 0x96, !PT ;  /* 0x00000010020f7212 */ /* 0x000fe400078e960f */
[----:B------:R-:W-:Y:S02]  /*06e0*/  LOP3.LUT R16, R16, R13, R6, 0x80, !PT ;  /* 0x0000000d10107212 */ /* 0x000fe400078e8006 */
[----:B------:R-:W-:Y:S02]  /*06f0*/  LOP3.LUT R10, R18, R10, R19, 0xe8, !PT ;  /* 0x0000000a120a7212 */ /* 0x000fe400078ee813 */
[----:B------:R-:W-:-:S02]  /*0700*/  LOP3.LUT R21, R17, R8, RZ, 0xc0, !PT ;  /* 0x0000000811157212 */ /* 0x000fc400078ec0ff */
[----:B------:R-:W-:Y:S02]  /*0710*/  LOP3.LUT R14, R25, R14, RZ, 0xc0, !PT ;  /* 0x0000000e190e7212 */ /* 0x000fe400078ec0ff */
[----:B------:R-:W-:Y:S02]  /*0720*/  LOP3.LUT R11, R23, R11, R3, 0xe8, !PT ;  /* 0x0000000b170b7212 */ /* 0x000fe400078ee803 */
[----:B------:R-:W-:Y:S01]  /*0730*/  LOP3.LUT R19, R20, R17, R8, 0x80, !PT ;  /* 0x0000001114137212 */ /* 0x000fe200078e8008 */
[----:B------:R-:W0:Y:S01]  /*0740*/  LDC.64 R2, c[0x0][0x388] ;  /* 0x0000e200ff027b82 */ /* 0x000e220000000a00 */
[----:B------:R-:W-:Y:S02]  /*0750*/  LOP3.LUT R18, R16, R7, RZ, 0x3c, !PT ;  /* 0x0000000710127212 */ /* 0x000fe400078e3cff */
[----:B------:R-:W-:Y:S02]  /*0760*/  LOP3.LUT R12, R21, R20, R12, 0x96, !PT ;  /* 0x00000014150c7212 */ /* 0x000fe400078e960c */
[----:B------:R-:W-:-:S02]  /*0770*/  LOP3.LUT R20, R19, R14, RZ, 0x3c, !PT ;  /* 0x0000000e13147212 */ /* 0x000fc400078e3cff */
[-CC-:B------:R-:W-:Y:S02]  /*0780*/  LOP3.LUT R18, R18, R15.reuse, R10.reuse, 0x78, !PT ;  /* 0x0000000f12127212 */ /* 0x180fe400078e780a */
[----:B------:R-:W-:Y:S02]  /*0790*/  LOP3.LUT R16, R16, R15, R10, 0x78, !PT ;  /* 0x0000000f10107212 */ /* 0x000fe400078e780a */
[-CC-:B------:R-:W-:Y:S02]  /*07a0*/  LOP3.LUT R20, R20, R12.reuse, R11.reuse, 0x78, !PT ;  /* 0x0000000c14147212 */ /* 0x180fe400078e780b */
[----:B------:R-:W-:Y:S02]  /*07b0*/  LOP3.LUT R19, R19, R12, R11, 0x78, !PT ;  /* 0x0000000c13137212 */ /* 0x000fe400078e780b */
[----:B------:R-:W-:Y:S02]  /*07c0*/  LOP3.LUT R16, R18, R16, R7, 0xf8, !PT ;  /* 0x0000001012107212 */ /* 0x000fe400078ef807 */
[----:B------:R-:W-:-:S02]  /*07d0*/  LOP3.LUT R14, R20, R19, R14, 0xf8, !PT ;  /* 0x00000013140e7212 */ /* 0x000fc400078ef80e */
[CCC-:B------:R-:W-:Y:S02]  /*07e0*/  LOP3.LUT R7, R16.reuse, R13.reuse, R6.reuse, 0xf6, !PT ;  /* 0x0000000d10077212 */ /* 0x1c0fe400078ef606 */
[----:B------:R-:W-:Y:S02]  /*07f0*/  LOP3.LUT R13, R16, R13, R6, 0x6, !PT ;  /* 0x0000000d100d7212 */ /* 0x000fe400078e0606 */
[CCC-:B------:R-:W-:Y:S02]  /*0800*/  LOP3.LUT R6, R14.reuse, R17.reuse, R8.reuse, 0xf6, !PT ;  /* 0x000000110e067212 */ /* 0x1c0fe400078ef608 */
[----:B------:R-:W-:Y:S02]  /*0810*/  LOP3.LUT R17, R14, R17, R8, 0x6, !PT ;  /* 0x000000110e117212 */ /* 0x000fe400078e0608 */
[----:B------:R-:W-:Y:S02]  /*0820*/  LOP3.LUT R0, R13, R4, R7, 0xf4, !PT ;  /* 0x000000040d007212 */ /* 0x000fe400078ef407 */
[----:B------:R-:W-:Y:S01]  /*0830*/  LOP3.LUT R4, R17, R5, R6, 0xf4, !PT ;  /* 0x0000000511047212 */ /* 0x000fe200078ef406 */
[----:B0-----:R-:W-:Y:S01]  /*0840*/  IMAD.WIDE R2, R9, 0x8, R2 ;  /* 0x0000000809027825 */ /* 0x001fe200078e0202 */
[----:B------:R-:W-:-:S02]  /*0850*/  LOP3.LUT R10, R0, R15, R10, 0x60, !PT ;  /* 0x0000000f000a7212 */ /* 0x000fc400078e600a */
[----:B------:R-:W-:-:S05]  /*0860*/  LOP3.LUT R11, R4, R12, R11, 0x60, !PT ;  /* 0x0000000c040b7212 */ /* 0x000fca00078e600b */
[----:B------:R-:W-:Y:S01]  /*0870*/  STG.E.64 desc[UR6][R2.64], R10 ;  /* 0x0000000a02007986 */ /* 0x000fe2000c101b06 */
[----:B------:R-:W-:Y:S05]  /*0880*/  EXIT ;  /* 0x000000000000794d */ /* 0x000fea0003800000 */
.L_x_0:
[----:B------:R-:W-:-:S00]  /*0890*/  BRA `(.L_x_0) ;  /* 0xfffffffc00fc7947 */ /* 0x000fc0000383ffff */
[----:B------:R-:W-:-:S00]  /*08a0*/  NOP ;  /* 0x0000000000007918 */ /* 0x000fc00000000000 */
        /* <DEDUP_REMOVED lines=13> */
.L_x_1:


//--------------------- .nv.shared.reserved.0     --------------------------
	.section	.nv.shared.reserved.0,"aw",@nobits
	.weak		__nv_reservedSMEM_offset_0_alias
	.size		__nv_reservedSMEM_offset_0_alias, 0, 64
	.other		__nv_reservedSMEM_offset_0_alias,@"STO_CUDA_RESERVED_SHARED STV_DEFAULT"
__nv_reservedSMEM_offset_0_alias:
	.zero		0
	.zero		64


//--------------------- .nv.constant0._Z15gol_step_kernelPKmPmi --------------------------
	.section	.nv.constant0._Z15gol_step_kernelPKmPmi,"a",@progbits
	.sectionflags	@""
	.align	4
.nv.constant0._Z15gol_step_kernelPKmPmi:
	.zero		916


//--------------------- SYMBOLS --------------------------

	.type		.nv.reservedSmem.offset0,@object
	.size		.nv.reservedSmem.offset0,0x4
